//
// Generated by NVIDIA NVVM Compiler
//
// Compiler Build ID: CL-36424714
// Cuda compilation tools, release 13.0, V13.0.88
// Based on NVVM 20.0.0
//

.version 9.0
.target sm_100
.address_size 64

	// .globl	_Z12MatMulKernel11_MatrixTypeS_S_

.visible .entry _Z12MatMulKernel11_MatrixTypeS_S_(
	.param .align 8 .b8 _Z12MatMulKernel11_MatrixTypeS_S__param_0[16],
	.param .align 8 .b8 _Z12MatMulKernel11_MatrixTypeS_S__param_1[16],
	.param .align 8 .b8 _Z12MatMulKernel11_MatrixTypeS_S__param_2[16]
)
{
	.reg .pred 	%p<10>;
	.reg .b32 	%r<20>;
	.reg .b32 	%f<68>;
	.reg .b64 	%rd<73>;

	ld.param.s32 	%rd3, [_Z12MatMulKernel11_MatrixTypeS_S__param_0];
	setp.eq.s64 	%p1, %rd3, 0;
	ld.param.u64 	%rd24, [_Z12MatMulKernel11_MatrixTypeS_S__param_2+8];
	ld.param.u64 	%rd23, [_Z12MatMulKernel11_MatrixTypeS_S__param_1+8];
	ld.param.u64 	%rd25, [_Z12MatMulKernel11_MatrixTypeS_S__param_0+8];
	ld.param.v2.u32 	{%r3, %r4}, [_Z12MatMulKernel11_MatrixTypeS_S__param_1];
	ld.param.v2.u32 	{%r5, %r6}, [_Z12MatMulKernel11_MatrixTypeS_S__param_2];
	cvta.to.global.u64 	%rd1, %rd25;
	cvta.to.global.u64 	%rd2, %rd23;
	mov.u32 	%r7, %ctaid.y;
	mov.u32 	%r8, %ntid.y;
	mov.u32 	%r9, %tid.y;
	mad.lo.s32 	%r1, %r7, %r8, %r9;
	mov.u32 	%r10, %ctaid.x;
	mov.u32 	%r11, %ntid.x;
	mov.u32 	%r12, %tid.x;
	mad.lo.s32 	%r2, %r10, %r11, %r12;
	mov.f32 	%f67, 0f00000000;
	@%p1 bra 	$L__BB0_12;
	cvt.u32.u64 	%r13, %rd3;
	mul.lo.s32 	%r14, %r13, %r1;
	cvt.s64.s32 	%rd4, %r14;
	cvt.s64.s32 	%rd5, %r3;
	cvt.s64.s32 	%rd6, %r2;
	setp.lt.u32 	%p2, %r13, 8;
	mov.b64 	%rd71, 0;
	mov.f32 	%f67, 0f00000000;
	@%p2 bra 	$L__BB0_4;
	and.b64  	%rd71, %rd3, -8;
	shl.b64 	%rd27, %rd6, 2;
	add.s64 	%rd68, %rd2, %rd27;
	shl.b64 	%rd9, %rd5, 5;
	shl.b64 	%rd28, %rd4, 2;
	add.s64 	%rd29, %rd28, %rd1;
	add.s64 	%rd67, %rd29, 16;
	shl.b64 	%rd11, %rd5, 2;
	mov.f32 	%f67, 0f00000000;
	mov.u64 	%rd69, %rd71;
$L__BB0_3:
	.pragma "nounroll";
	ld.global.f32 	%f17, [%rd67+-16];
	ld.global.f32 	%f18, [%rd68];
	fma.rn.f32 	%f19, %f17, %f18, %f67;
	ld.global.f32 	%f20, [%rd67+-12];
	add.s64 	%rd30, %rd68, %rd11;
	ld.global.f32 	%f21, [%rd30];
	fma.rn.f32 	%f22, %f20, %f21, %f19;
	ld.global.f32 	%f23, [%rd67+-8];
	add.s64 	%rd31, %rd30, %rd11;
	ld.global.f32 	%f24, [%rd31];
	fma.rn.f32 	%f25, %f23, %f24, %f22;
	ld.global.f32 	%f26, [%rd67+-4];
	add.s64 	%rd32, %rd31, %rd11;
	ld.global.f32 	%f27, [%rd32];
	fma.rn.f32 	%f28, %f26, %f27, %f25;
	ld.global.f32 	%f29, [%rd67];
	add.s64 	%rd33, %rd32, %rd11;
	ld.global.f32 	%f30, [%rd33];
	fma.rn.f32 	%f31, %f29, %f30, %f28;
	ld.global.f32 	%f32, [%rd67+4];
	add.s64 	%rd34, %rd33, %rd11;
	ld.global.f32 	%f33, [%rd34];
	fma.rn.f32 	%f34, %f32, %f33, %f31;
	ld.global.f32 	%f35, [%rd67+8];
	add.s64 	%rd35, %rd34, %rd11;
	ld.global.f32 	%f36, [%rd35];
	fma.rn.f32 	%f37, %f35, %f36, %f34;
	ld.global.f32 	%f38, [%rd67+12];
	add.s64 	%rd36, %rd35, %rd11;
	ld.global.f32 	%f39, [%rd36];
	fma.rn.f32 	%f67, %f38, %f39, %f37;
	add.s64 	%rd69, %rd69, -8;
	add.s64 	%rd68, %rd68, %rd9;
	add.s64 	%rd67, %rd67, 32;
	setp.ne.s64 	%p3, %rd69, 0;
	@%p3 bra 	$L__BB0_3;
$L__BB0_4:
	cvt.u32.u64 	%r15, %rd3;
	and.b32  	%r16, %r15, 7;
	setp.eq.s32 	%p4, %r16, 0;
	@%p4 bra 	$L__BB0_12;
	and.b64  	%rd37, %rd3, 7;
	add.s64 	%rd38, %rd37, -1;
	setp.lt.u64 	%p5, %rd38, 3;
	@%p5 bra 	$L__BB0_7;
	add.s64 	%rd39, %rd71, %rd4;
	shl.b64 	%rd40, %rd39, 2;
	add.s64 	%rd41, %rd1, %rd40;
	ld.global.f32 	%f41, [%rd41];
	mad.lo.s64 	%rd42, %rd71, %rd5, %rd6;
	shl.b64 	%rd43, %rd42, 2;
	add.s64 	%rd44, %rd2, %rd43;
	ld.global.f32 	%f42, [%rd44];
	fma.rn.f32 	%f43, %f41, %f42, %f67;
	ld.global.f32 	%f44, [%rd41+4];
	shl.b64 	%rd45, %rd5, 2;
	add.s64 	%rd46, %rd44, %rd45;
	ld.global.f32 	%f45, [%rd46];
	fma.rn.f32 	%f46, %f44, %f45, %f43;
	ld.global.f32 	%f47, [%rd41+8];
	add.s64 	%rd47, %rd46, %rd45;
	ld.global.f32 	%f48, [%rd47];
	fma.rn.f32 	%f49, %f47, %f48, %f46;
	ld.global.f32 	%f50, [%rd41+12];
	add.s64 	%rd48, %rd47, %rd45;
	ld.global.f32 	%f51, [%rd48];
	fma.rn.f32 	%f67, %f50, %f51, %f49;
	add.s64 	%rd71, %rd71, 4;
$L__BB0_7:
	and.b32  	%r17, %r15, 3;
	setp.eq.s32 	%p6, %r17, 0;
	@%p6 bra 	$L__BB0_12;
	setp.eq.s32 	%p7, %r17, 1;
	@%p7 bra 	$L__BB0_10;
	add.s64 	%rd49, %rd71, %rd4;
	shl.b64 	%rd50, %rd49, 2;
	add.s64 	%rd51, %rd1, %rd50;
	ld.global.f32 	%f53, [%rd51];
	mad.lo.s64 	%rd52, %rd71, %rd5, %rd6;
	shl.b64 	%rd53, %rd52, 2;
	add.s64 	%rd54, %rd2, %rd53;
	ld.global.f32 	%f54, [%rd54];
	fma.rn.f32 	%f55, %f53, %f54, %f67;
	ld.global.f32 	%f56, [%rd51+4];
	shl.b64 	%rd55, %rd5, 2;
	add.s64 	%rd56, %rd54, %rd55;
	ld.global.f32 	%f57, [%rd56];
	fma.rn.f32 	%f67, %f56, %f57, %f55;
	add.s64 	%rd71, %rd71, 2;
$L__BB0_10:
	and.b64  	%rd57, %rd3, 1;
	setp.eq.b64 	%p8, %rd57, 1;
	not.pred 	%p9, %p8;
	@%p9 bra 	$L__BB0_12;
	add.s64 	%rd58, %rd71, %rd4;
	shl.b64 	%rd59, %rd58, 2;
	add.s64 	%rd60, %rd1, %rd59;
	ld.global.f32 	%f58, [%rd60];
	mad.lo.s64 	%rd61, %rd71, %rd5, %rd6;
	shl.b64 	%rd62, %rd61, 2;
	add.s64 	%rd63, %rd2, %rd62;
	ld.global.f32 	%f59, [%rd63];
	fma.rn.f32 	%f67, %f58, %f59, %f67;
$L__BB0_12:
	cvta.to.global.u64 	%rd64, %rd24;
	mad.lo.s32 	%r19, %r5, %r1, %r2;
	mul.wide.s32 	%rd65, %r19, 4;
	add.s64 	%rd66, %rd64, %rd65;
	st.global.f32 	[%rd66], %f67;
	ret;

}


// ===== COMPILED SASS (sm_100) =====

	.target	sm_100

	.elftype	@"ET_EXEC"


//--------------------- .note.nv.tkinfo           --------------------------
	.section	.note.nv.tkinfo,"",@"SHT_NOTE"
	.sectionflags	@"SHF_NOTE_NV_TKINFO"
	.tkinfo
        /*0018*/ 	.word	0x00000002
        /*0030*/ 	.string	""
        /*0030*/ 	.string	"ptxas"
        /*0030*/ 	.string	"Cuda compilation tools, release 13.0, V13.0.88"
        /*0030*/ 	.string	"Build cuda_13.0.r13.0/compiler.36424714_0"
        /*0030*/ 	.string	"-arch sm_100 -m 64 "



//--------------------- .note.nv.cuinfo           --------------------------
	.section	.note.nv.cuinfo,"",@"SHT_NOTE"
	.sectionflags	@"SHF_NOTE_NV_CUINFO"
        /*0018*/ 	.short	0x0002
        /*001a*/ 	.short	0x0064
        /*001c*/ 	.short	0x0082
	.zero		2


//--------------------- .nv.info                  --------------------------
	.section	.nv.info,"",@"SHT_CUDA_INFO"
	.align	4


	//----- nvinfo : EIATTR_REGCOUNT
	.align		4
        /*0000*/ 	.byte	0x04, 0x2f
        /*0002*/ 	.short	(.L_1 - .L_0)
	.align		4
.L_0:
        /*0004*/ 	.word	index@(_Z12MatMulKernel11_MatrixTypeS_S_)
        /*0008*/ 	.word	0x00000020


	//----- nvinfo : EIATTR_FRAME_SIZE
	.align		4
.L_1:
        /*000c*/ 	.byte	0x04, 0x11
        /*000e*/ 	.short	(.L_3 - .L_2)
	.align		4
.L_2:
        /*0010*/ 	.word	index@(_Z12MatMulKernel11_MatrixTypeS_S_)
        /*0014*/ 	.word	0x00000000


	//----- nvinfo : EIATTR_MIN_STACK_SIZE
	.align		4
.L_3:
        /*0018*/ 	.byte	0x04, 0x12
        /*001a*/ 	.short	(.L_5 - .L_4)
	.align		4
.L_4:
        /*001c*/ 	.word	index@(_Z12MatMulKernel11_MatrixTypeS_S_)
        /*0020*/ 	.word	0x00000000
.L_5:


//--------------------- .nv.compat                --------------------------
	.section	.nv.compat,"",@"SHT_CUDA_COMPAT_INFO"
	.align	4
        /*0000*/ 	.byte	0x02, 0x09, 0x00, 0x00, 0x02, 0x02, 0x01, 0x00, 0x02, 0x05, 0x05, 0x00, 0x03, 0x07, 0x01, 0x01
        /*0010*/ 	.byte	0x02, 0x03, 0x00, 0x00, 0x02, 0x06, 0x01, 0x00, 0x04, 0x0b, 0x08, 0x00, 0x09, 0x00, 0x00, 0x00
        /*0020*/ 	.byte	0x00, 0x00, 0x00, 0x00


//--------------------- .nv.info._Z12MatMulKernel11_MatrixTypeS_S_ --------------------------
	.section	.nv.info._Z12MatMulKernel11_MatrixTypeS_S_,"",@"SHT_CUDA_INFO"
	.sectionflags	@""
	.align	4


	//----- nvinfo : EIATTR_CUDA_API_VERSION
	.align		4
        /*0000*/ 	.byte	0x04, 0x37
        /*0002*/ 	.short	(.L_7 - .L_6)
.L_6:
        /*0004*/ 	.word	0x00000082


	//----- nvinfo : EIATTR_KPARAM_INFO
	.align		4
.L_7:
        /*0008*/ 	.byte	0x04, 0x17
        /*000a*/ 	.short	(.L_9 - .L_8)
.L_8:
        /*000c*/ 	.word	0x00000000
        /*0010*/ 	.short	0x0002
        /*0012*/ 	.short	0x0020
        /*0014*/ 	.byte	0x00, 0xf0, 0x41, 0x00


	//----- nvinfo : EIATTR_KPARAM_INFO
	.align		4
.L_9:
        /*0018*/ 	.byte	0x04, 0x17
        /*001a*/ 	.short	(.L_11 - .L_10)
.L_10:
        /*001c*/ 	.word	0x00000000
        /*0020*/ 	.short	0x0001
        /*0022*/ 	.short	0x0010
        /*0024*/ 	.byte	0x00, 0xf0, 0x41, 0x00


	//----- nvinfo : EIATTR_KPARAM_INFO
	.align		4
.L_11:
        /*0028*/ 	.byte	0x04, 0x17
        /*002a*/ 	.short	(.L_13 - .L_12)
.L_12:
        /*002c*/ 	.word	0x00000000
        /*0030*/ 	.short	0x0000
        /*0032*/ 	.short	0x0000
        /*0034*/ 	.byte	0x00, 0xf0, 0x41, 0x00


	//----- nvinfo : EIATTR_SPARSE_MMA_MASK
	.align		4
.L_13:
        /*0038*/ 	.byte	0x03, 0x50
        /*003a*/ 	.short	0x0000


	//----- nvinfo : EIATTR_MAXREG_COUNT
	.align		4
        /*003c*/ 	.byte	0x03, 0x1b
        /*003e*/ 	.short	0x00ff


	//----- nvinfo : EIATTR_MERCURY_ISA_VERSION
	.align		4
        /*0040*/ 	.byte	0x03, 0x5f
        /*0042*/ 	.short	0x0101


	//----- nvinfo : EIATTR_VRC_CTA_INIT_COUNT
	.align		4
        /*0044*/ 	.byte	0x02, 0x4a
	.zero		1
	.zero		1


	//----- nvinfo : EIATTR_EXIT_INSTR_OFFSETS
	.align		4
        /*0048*/ 	.byte	0x04, 0x1c
        /*004a*/ 	.short	(.L_15 - .L_14)


	//   ....[0]....
.L_14:
        /*004c*/ 	.word	0x00000ba0


	//----- nvinfo : EIATTR_CBANK_PARAM_SIZE
	.align		4
.L_15:
        /*0050*/ 	.byte	0x03, 0x19
        /*0052*/ 	.short	0x0030


	//----- nvinfo : EIATTR_PARAM_CBANK
	.align		4
        /*0054*/ 	.byte	0x04, 0x0a
        /*0056*/ 	.short	(.L_17 - .L_16)
	.align		4
.L_16:
        /*0058*/ 	.word	index@(.nv.constant0._Z12MatMulKernel11_MatrixTypeS_S_)
        /*005c*/ 	.short	0x0380
        /*005e*/ 	.short	0x0030


	//----- nvinfo : EIATTR_SW_WAR
	.align		4
.L_17:
        /*0060*/ 	.byte	0x04, 0x36
        /*0062*/ 	.short	(.L_19 - .L_18)
.L_18:
        /*0064*/ 	.word	0x00000008
.L_19:


//--------------------- .nv.callgraph             --------------------------
	.section	.nv.callgraph,"",@"SHT_CUDA_CALLGRAPH"
	.align	4
	.sectionentsize	8
	.align		4
        /*0000*/ 	.word	0x00000000
	.align		4
        /*0004*/ 	.word	0xffffffff
	.align		4
        /*0008*/ 	.word	0x00000000
	.align		4
        /*000c*/ 	.word	0xfffffffe
	.align		4
        /*0010*/ 	.word	0x00000000
	.align		4
        /*0014*/ 	.word	0xfffffffd
	.align		4
        /*0018*/ 	.word	0x00000000
	.align		4
        /*001c*/ 	.word	0xfffffffc


//--------------------- .text._Z12MatMulKernel11_MatrixTypeS_S_ --------------------------
	.section	.text._Z12MatMulKernel11_MatrixTypeS_S_,"ax",@progbits
	.align	128
        .global         _Z12MatMulKernel11_MatrixTypeS_S_
        .type           _Z12MatMulKernel11_MatrixTypeS_S_,@function
        .size           _Z12MatMulKernel11_MatrixTypeS_S_,(.L_x_6 - _Z12MatMulKernel11_MatrixTypeS_S_)
        .other          _Z12MatMulKernel11_MatrixTypeS_S_,@"STO_CUDA_ENTRY STV_DEFAULT"
_Z12MatMulKernel11_MatrixTypeS_S_:
.text._Z12MatMulKernel11_MatrixTypeS_S_:
[----:B------:R-:W-:Y:S01]  /*0000*/  LDC R1, c[0x0][0x37c] ;  /* 0x0000df00ff017b82 */ /* 0x000fe20000000800 */
[----:B------:R-:W0:Y:S01]  /*0010*/  LDCU UR8, c[0x0][0x380] ;  /* 0x00007000ff0877ac */ /* 0x000e220008000800 */
[----:B------:R-:W1:Y:S06]  /*0020*/  S2R R0, SR_TID.Y ;  /* 0x0000000000007919 */ /* 0x000e6c0000002200 */
[----:B------:R-:W1:Y:S01]  /*0030*/  LDC R17, c[0x0][0x364] ;  /* 0x0000d900ff117b82 */ /* 0x000e620000000800 */
[----:B------:R-:W-:Y:S01]  /*0040*/  IMAD.MOV.U32 R7, RZ, RZ, RZ ;  /* 0x000000ffff077224 */ /* 0x000fe200078e00ff */
[----:B------:R-:W2:Y:S01]  /*0050*/  LDCU.64 UR10, c[0x0][0x358] ;  /* 0x00006b00ff0a77ac */ /* 0x000ea20008000a00 */
[----:B------:R-:W3:Y:S05]  /*0060*/  S2R R3, SR_TID.X ;  /* 0x0000000000037919 */ /* 0x000eea0000002100 */
[----:B------:R-:W1:Y:S08]  /*0070*/  S2UR UR4, SR_CTAID.Y ;  /* 0x00000000000479c3 */ /* 0x000e700000002600 */
[----:B------:R-:W3:Y:S01]  /*0080*/  S2UR UR5, SR_CTAID.X ;  /* 0x00000000000579c3 */ /* 0x000ee20000002500 */
[----:B0-----:R-:W-:-:S02]  /*0090*/  USHF.R.S32.HI UR6, URZ, 0x1f, UR8 ;  /* 0x0000001fff067899 */ /* 0x001fc40008011408 */
[----:B------:R-:W-:-:S04]  /*00a0*/  UISETP.NE.U32.AND UP0, UPT, UR8, URZ, UPT ;  /* 0x000000ff0800728c */ /* 0x000fc8000bf05070 */
[----:B------:R-:W-:Y:S01]  /*00b0*/  UISETP.NE.AND.EX UP0, UPT, UR6, URZ, UPT, UP0 ;  /* 0x000000ff0600728c */ /* 0x000fe2000bf05300 */
[----:B------:R-:W3:Y:S01]  /*00c0*/  LDC R2, c[0x0][0x360] ;  /* 0x0000d800ff027b82 */ /* 0x000ee20000000800 */
[----:B-1----:R-:W-:Y:S02]  /*00d0*/  IMAD R17, R17, UR4, R0 ;  /* 0x0000000411117c24 */ /* 0x002fe4000f8e0200 */
[----:B---3--:R-:W-:-:S05]  /*00e0*/  IMAD R2, R2, UR5, R3 ;  /* 0x0000000502027c24 */ /* 0x008fca000f8e0203 */
[----:B--2---:R-:W-:Y:S05]  /*00f0*/  BRA.U !UP0, `(.L_x_0) ;  /* 0x0000000908947547 */ /* 0x004fea000b800000 */
[----:B------:R-:W0:Y:S01]  /*0100*/  LDC R21, c[0x0][0x390] ;  /* 0x0000e400ff157b82 */ /* 0x000e220000000800 */
[----:B------:R-:W-:Y:S02]  /*0110*/  UISETP.GE.U32.AND UP0, UPT, UR8, 0x8, UPT ;  /* 0x000000080800788c */ /* 0x000fe4000bf06070 */
[----:B------:R-:W-:Y:S01]  /*0120*/  IMAD R0, R17, UR8, RZ ;  /* 0x0000000811007c24 */ /* 0x000fe2000f8e02ff */
[----:B------:R-:W-:Y:S01]  /*0130*/  SHF.R.S32.HI R3, RZ, 0x1f, R2 ;  /* 0x0000001fff037819 */ /* 0x000fe20000011402 */
[----:B------:R-:W-:Y:S01]  /*0140*/  IMAD.MOV.U32 R7, RZ, RZ, RZ ;  /* 0x000000ffff077224 */ /* 0x000fe200078e00ff */
[----:B------:R-:W-:Y:S01]  /*0150*/  UMOV UR4, URZ ;  /* 0x000000ff00047c82 */ /* 0x000fe20008000000 */
[----:B------:R-:W-:Y:S01]  /*0160*/  ULOP3.LUT UP1, URZ, UR8, 0x7, URZ, 0xc0, !UPT ;  /* 0x0000000708ff7892 */ /* 0x000fe2000f82c0ff */
[----:B------:R-:W-:Y:S01]  /*0170*/  SHF.R.S32.HI R23, RZ, 0x1f, R0 ;  /* 0x0000001fff177819 */ /* 0x000fe20000011400 */
[----:B------:R-:W-:Y:S01]  /*0180*/  UMOV UR5, URZ ;  /* 0x000000ff00057c82 */ /* 0x000fe20008000000 */
[----:B0-----:R-:W-:Y:S01]  /*0190*/  SHF.R.S32.HI R16, RZ, 0x1f, R21 ;  /* 0x0000001fff107819 */ /* 0x001fe20000011415 */
[----:B------:R-:W-:Y:S07]  /*01a0*/  BRA.U !UP0, `(.L_x_1) ;  /* 0x0000000508007547 */ /* 0x000fee000b800000 */
[----:B------:R-:W0:Y:S01]  /*01b0*/  LDCU.64 UR4, c[0x0][0x398] ;  /* 0x00007300ff0477ac */ /* 0x000e220008000a00 */
[----:B------:R-:W-:Y:S01]  /*01c0*/  HFMA2 R7, -RZ, RZ, 0, 0 ;  /* 0x00000000ff077431 */ /* 0x000fe200000001ff */
[C-C-:B------:R-:W-:Y:S01]  /*01d0*/  SHF.L.U64.HI R20, R21.reuse, 0x5, R16.reuse ;  /* 0x0000000515147819 */ /* 0x140fe20000010210 */
[C---:B------:R-:W-:Y:S01]  /*01e0*/  IMAD.SHL.U32 R27, R21.reuse, 0x4, RZ ;  /* 0x00000004151b7824 */ /* 0x040fe200078e00ff */
[----:B------:R-:W1:Y:S01]  /*01f0*/  LDCU.64 UR12, c[0x0][0x388] ;  /* 0x00007100ff0c77ac */ /* 0x000e620008000a00 */
[----:B------:R-:W-:Y:S01]  /*0200*/  SHF.L.U64.HI R25, R21, 0x2, R16 ;  /* 0x0000000215197819 */ /* 0x000fe20000010210 */
[----:B------:R-:W-:Y:S01]  /*0210*/  UMOV UR7, UR6 ;  /* 0x0000000600077c82 */ /* 0x000fe20008000000 */
[----:B0-----:R-:W-:Y:S01]  /*0220*/  LEA R18, P0, R2, UR4, 0x2 ;  /* 0x0000000402127c11 */ /* 0x001fe2000f8010ff */
[----:B------:R-:W-:Y:S01]  /*0230*/  ULOP3.LUT UR4, UR8, 0xfffffff8, URZ, 0xc0, !UPT ;  /* 0xfffffff808047892 */ /* 0x000fe2000f8ec0ff */
[----:B-1----:R-:W-:Y:S02]  /*0240*/  LEA R6, P1, R0, UR12, 0x2 ;  /* 0x0000000c00067c11 */ /* 0x002fe4000f8210ff */
[----:B------:R-:W-:Y:S01]  /*0250*/  LEA.HI.X R19, R2, UR5, R3, 0x2, P0 ;  /* 0x0000000502137c11 */ /* 0x000fe200080f1403 */
[----:B------:R-:W-:Y:S01]  /*0260*/  UMOV UR5, UR6 ;  /* 0x0000000600057c82 */ /* 0x000fe20008000000 */
[----:B------:R-:W-:-:S02]  /*0270*/  LEA.HI.X R5, R0, UR13, R23, 0x2, P1 ;  /* 0x0000000d00057c11 */ /* 0x000fc400088f1417 */
[----:B------:R-:W-:Y:S01]  /*0280*/  UMOV UR6, UR4 ;  /* 0x0000000400067c82 */ /* 0x000fe20008000000 */
[----:B------:R-:W-:-:S05]  /*0290*/  IADD3 R6, P0, PT, R6, 0x10, RZ ;  /* 0x0000001006067810 */ /* 0x000fca0007f1e0ff */
[----:B------:R-:W-:-:S08]  /*02a0*/  IMAD.X R5, RZ, RZ, R5, P0 ;  /* 0x000000ffff057224 */ /* 0x000fd000000e0605 */
.L_x_2:
[----:B------:R-:W-:Y:S01]  /*02b0*/  IMAD.MOV.U32 R4, RZ, RZ, R6 ;  /* 0x000000ffff047224 */ /* 0x000fe200078e0006 */
[-C--:B------:R-:W-:Y:S01]  /*02c0*/  IADD3 R8, P0, PT, R18, R27.reuse, RZ ;  /* 0x0000001b12087210 */ /* 0x080fe20007f1e0ff */
[----:B------:R-:W2:Y:S04]  /*02d0*/  LDG.E R26, desc[UR10][R18.64] ;  /* 0x0000000a121a7981 */ /* 0x000ea8000c1e1900 */
[----:B------:R-:W2:Y:S01]  /*02e0*/  LDG.E R24, desc[UR10][R4.64+-0x10] ;  /* 0xfffff00a04187981 */ /* 0x000ea2000c1e1900 */
[----:B------:R-:W-:Y:S01]  /*02f0*/  IMAD.X R9, R19, 0x1, R25, P0 ;  /* 0x0000000113097824 */ /* 0x000fe200000e0619 */
[----:B------:R-:W-:Y:S02]  /*0300*/  IADD3 R10, P0, PT, R8, R27, RZ ;  /* 0x0000001b080a7210 */ /* 0x000fe40007f1e0ff */
[----:B------:R-:W3:Y:S02]  /*0310*/  LDG.E R29, desc[UR10][R4.64+-0xc] ;  /* 0xfffff40a041d7981 */ /* 0x000ee4000c1e1900 */
[----:B------:R-:W-:-:S02]  /*0320*/  IADD3.X R11, PT, PT, R9, R25, RZ, P0, !PT ;  /* 0x00000019090b7210 */ /* 0x000fc400007fe4ff */
[----:B------:R0:W3:Y:S04]  /*0330*/  LDG.E R22, desc[UR10][R8.64] ;  /* 0x0000000a08167981 */ /* 0x0000e8000c1e1900 */
[----:B------:R1:W4:Y:S04]  /*0340*/  LDG.E R13, desc[UR10][R10.64] ;  /* 0x0000000a0a0d7981 */ /* 0x000328000c1e1900 */
[----:B------:R-:W4:Y:S01]  /*0350*/  LDG.E R12, desc[UR10][R4.64+-0x8] ;  /* 0xfffff80a040c7981 */ /* 0x000f22000c1e1900 */
[----:B------:R-:W-:-:S05]  /*0360*/  IADD3 R14, P0, PT, R10, R27, RZ ;  /* 0x0000001b0a0e7210 */ /* 0x000fca0007f1e0ff */
[----:B------:R-:W-:Y:S01]  /*0370*/  IMAD.X R15, R11, 0x1, R25, P0 ;  /* 0x000000010b0f7824 */ /* 0x000fe200000e0619 */
[----:B------:R-:W-:-:S04]  /*0380*/  IADD3 R6, P0, PT, R14, R27, RZ ;  /* 0x0000001b0e067210 */ /* 0x000fc80007f1e0ff */
[----:B------:R-:W5:Y:S01]  /*0390*/  LDG.E R14, desc[UR10][R14.64] ;  /* 0x0000000a0e0e7981 */ /* 0x000f62000c1e1900 */
[----:B--2---:R-:W-:Y:S01]  /*03a0*/  FFMA R24, R24, R26, R7 ;  /* 0x0000001a18187223 */ /* 0x004fe20000000007 */
[--C-:B------:R-:W-:Y:S01]  /*03b0*/  IMAD.X R7, R15, 0x1, R25.reuse, P0 ;  /* 0x000000010f077824 */ /* 0x100fe200000e0619 */
[-C--:B0-----:R-:W-:Y:S01]  /*03c0*/  IADD3 R8, P0, PT, R6, R27.reuse, RZ ;  /* 0x0000001b06087210 */ /* 0x081fe20007f1e0ff */
[----:B------:R-:W2:Y:S04]  /*03d0*/  LDG.E R15, desc[UR10][R4.64+0x4] ;  /* 0x0000040a040f7981 */ /* 0x000ea8000c1e1900 */
[----:B------:R-:W-:Y:S02]  /*03e0*/  IMAD.X R9, R7, 0x1, R25, P0 ;  /* 0x0000000107097824 */ /* 0x000fe400000e0619 */
[----:B---3--:R-:W-:Y:S01]  /*03f0*/  FFMA R22, R29, R22, R24 ;  /* 0x000000161d167223 */ /* 0x008fe20000000018 */
[----:B-1----:R-:W-:Y:S01]  /*0400*/  IADD3 R10, P0, PT, R8, R27, RZ ;  /* 0x0000001b080a7210 */ /* 0x002fe20007f1e0ff */
[----:B------:R-:W5:Y:S03]  /*0410*/  LDG.E R29, desc[UR10][R4.64+-0x4] ;  /* 0xfffffc0a041d7981 */ /* 0x000f66000c1e1900 */
[----:B------:R-:W-:Y:S01]  /*0420*/  IADD3.X R11, PT, PT, R9, R25, RZ, P0, !PT ;  /* 0x00000019090b7210 */ /* 0x000fe200007fe4ff */
[----:B------:R-:W3:Y:S01]  /*0430*/  LDG.E R6, desc[UR10][R6.64] ;  /* 0x0000000a06067981 */ /* 0x000ee2000c1e1900 */
[----:B----4-:R-:W-:-:S03]  /*0440*/  FFMA R22, R12, R13, R22 ;  /* 0x0000000d0c167223 */ /* 0x010fc60000000016 */
[----:B------:R-:W3:Y:S01]  /*0450*/  LDG.E R24, desc[UR10][R4.64] ;  /* 0x0000000a04187981 */ /* 0x000ee2000c1e1900 */
[----:B------:R-:W-:-:S03]  /*0460*/  IADD3 R12, P0, PT, R10, R27, RZ ;  /* 0x0000001b0a0c7210 */ /* 0x000fc60007f1e0ff */
[----:B------:R-:W2:Y:S02]  /*0470*/  LDG.E R8, desc[UR10][R8.64] ;  /* 0x0000000a08087981 */ /* 0x000ea4000c1e1900 */
[----:B------:R-:W-:Y:S02]  /*0480*/  IMAD.X R13, R11, 0x1, R25, P0 ;  /* 0x000000010b0d7824 */ /* 0x000fe400000e0619 */
[----:B------:R-:W4:Y:S04]  /*0490*/  LDG.E R10, desc[UR10][R10.64] ;  /* 0x0000000a0a0a7981 */ /* 0x000f28000c1e1900 */
[----:B------:R-:W4:Y:S04]  /*04a0*/  LDG.E R26, desc[UR10][R4.64+0x8] ;  /* 0x0000080a041a7981 */ /* 0x000f28000c1e1900 */
[----:B------:R-:W4:Y:S04]  /*04b0*/  LDG.E R12, desc[UR10][R12.64] ;  /* 0x0000000a0c0c7981 */ /* 0x000f28000c1e1900 */
[----:B------:R0:W4:Y:S01]  /*04c0*/  LDG.E R7, desc[UR10][R4.64+0xc] ;  /* 0x00000c0a04077981 */ /* 0x000122000c1e1900 */
[----:B------:R-:W-:-:S04]  /*04d0*/  UIADD3 UR6, UP0, UPT, UR6, -0x8, URZ ;  /* 0xfffffff806067890 */ /* 0x000fc8000ff1e0ff */
[----:B------:R-:W-:Y:S02]  /*04e0*/  UIADD3.X UR7, UPT, UPT, UR7, -0x1, URZ, UP0, !UPT ;  /* 0xffffffff07077890 */ /* 0x000fe400087fe4ff */
[----:B------:R-:W-:-:S04]  /*04f0*/  UISETP.NE.U32.AND UP0, UPT, UR6, URZ, UPT ;  /* 0x000000ff0600728c */ /* 0x000fc8000bf05070 */
[----:B------:R-:W-:Y:S01]  /*0500*/  UISETP.NE.AND.EX UP0, UPT, UR7, URZ, UPT, UP0 ;  /* 0x000000ff0700728c */ /* 0x000fe2000bf05300 */
[----:B------:R-:W-:-:S05]  /*0510*/  LEA R18, P0, R21, R18, 0x5 ;  /* 0x0000001215127211 */ /* 0x000fca00078028ff */
[----:B------:R-:W-:Y:S02]  /*0520*/  IMAD.X R19, R19, 0x1, R20, P0 ;  /* 0x0000000113137824 */ /* 0x000fe400000e0614 */
[----:B-----5:R-:W-:-:S04]  /*0530*/  FFMA R29, R29, R14, R22 ;  /* 0x0000000e1d1d7223 */ /* 0x020fc80000000016 */
[----:B---3--:R-:W-:-:S04]  /*0540*/  FFMA R6, R24, R6, R29 ;  /* 0x0000000618067223 */ /* 0x008fc8000000001d */
[----:B--2---:R-:W-:Y:S01]  /*0550*/  FFMA R15, R15, R8, R6 ;  /* 0x000000080f0f7223 */ /* 0x004fe20000000006 */
[----:B------:R-:W-:-:S03]  /*0560*/  IADD3 R6, P1, PT, R4, 0x20, RZ ;  /* 0x0000002004067810 */ /* 0x000fc60007f3e0ff */
[----:B----4-:R-:W-:Y:S02]  /*0570*/  FFMA R10, R26, R10, R15 ;  /* 0x0000000a1a0a7223 */ /* 0x010fe4000000000f */
[----:B0-----:R-:W-:Y:S02]  /*0580*/  IMAD.X R5, RZ, RZ, R5, P1 ;  /* 0x000000ffff057224 */ /* 0x001fe400008e0605 */
[----:B------:R-:W-:Y:S01]  /*0590*/  FFMA R7, R7, R12, R10 ;  /* 0x0000000c07077223 */ /* 0x000fe2000000000a */
[----:B------:R-:W-:Y:S06]  /*05a0*/  BRA.U UP0, `(.L_x_2) ;  /* 0xfffffffd00407547 */ /* 0x000fec000b83ffff */
.L_x_1:
[----:B------:R-:W-:Y:S05]  /*05b0*/  BRA.U !UP1, `(.L_x_0) ;  /* 0x0000000509647547 */ /* 0x000fea000b800000 */
[----:B------:R-:W-:Y:S02]  /*05c0*/  ULOP3.LUT UR6, UR8, 0x7, URZ, 0xc0, !UPT ;  /* 0x0000000708067892 */ /* 0x000fe4000f8ec0ff */
[----:B------:R-:W-:Y:S02]  /*05d0*/  ULOP3.LUT UP1, UR7, UR8, 0x3, URZ, 0xc0, !UPT ;  /* 0x0000000308077892 */ /* 0x000fe4000f82c0ff */
[----:B------:R-:W-:-:S04]  /*05e0*/  UIADD3 UR6, UP0, UPT, UR6, -0x1, URZ ;  /* 0xffffffff06067890 */ /* 0x000fc8000ff1e0ff */
[----:B------:R-:W-:Y:S02]  /*05f0*/  UIADD3.X UR9, UPT, UPT, URZ, -0x1, URZ, UP0, !UPT ;  /* 0xffffffffff097890 */ /* 0x000fe400087fe4ff */
[----:B------:R-:W-:-:S04]  /*0600*/  UISETP.GE.U32.AND UP0, UPT, UR6, 0x3, UPT ;  /* 0x000000030600788c */ /* 0x000fc8000bf06070 */
[----:B------:R-:W-:-:S09]  /*0610*/  UISETP.GE.U32.AND.EX UP0, UPT, UR9, URZ, UPT, UP0 ;  /* 0x000000ff0900728c */ /* 0x000fd2000bf06100 */
[----:B------:R-:W-:Y:S05]  /*0620*/  BRA.U !UP0, `(.L_x_3) ;  /* 0x0000000108887547 */ /* 0x000fea000b800000 */
[----:B------:R-:W0:Y:S01]  /*0630*/  LDCU.64 UR14, c[0x0][0x398] ;  /* 0x00007300ff0e77ac */ /* 0x000e220008000a00 */
[C---:B------:R-:W-:Y:S01]  /*0640*/  IMAD R5, R21.reuse, UR5, RZ ;  /* 0x0000000515057c24 */ /* 0x040fe2000f8e02ff */
[----:B------:R-:W-:Y:S01]  /*0650*/  IADD3 R6, P1, PT, R0, UR4, RZ ;  /* 0x0000000400067c10 */ /* 0x000fe2000ff3e0ff */
[C---:B------:R-:W-:Y:S01]  /*0660*/  IMAD.WIDE.U32 R8, R21.reuse, UR4, R2 ;  /* 0x0000000415087c25 */ /* 0x040fe2000f8e0002 */
[----:B------:R-:W1:Y:S03]  /*0670*/  LDCU.64 UR12, c[0x0][0x388] ;  /* 0x00007100ff0c77ac */ /* 0x000e660008000a00 */
[----:B------:R-:W-:Y:S02]  /*0680*/  IMAD R5, R16, UR4, R5 ;  /* 0x0000000410057c24 */ /* 0x000fe4000f8e0205 */
[----:B------:R-:W-:-:S03]  /*0690*/  IMAD.SHL.U32 R11, R21, 0x4, RZ ;  /* 0x00000004150b7824 */ /* 0x000fc600078e00ff */
[----:B------:R-:W-:Y:S02]  /*06a0*/  IADD3 R5, PT, PT, R9, R5, RZ ;  /* 0x0000000509057210 */ /* 0x000fe40007ffe0ff */
[----:B------:R-:W-:Y:S02]  /*06b0*/  IADD3.X R9, PT, PT, R23, UR5, RZ, P1, !PT ;  /* 0x0000000517097c10 */ /* 0x000fe40008ffe4ff */
[----:B0-----:R-:W-:Y:S02]  /*06c0*/  LEA R12, P0, R8, UR14, 0x2 ;  /* 0x0000000e080c7c11 */ /* 0x001fe4000f8010ff */
[----:B-1----:R-:W-:Y:S02]  /*06d0*/  LEA R4, P1, R6, UR12, 0x2 ;  /* 0x0000000c06047c11 */ /* 0x002fe4000f8210ff */
[----:B------:R-:W-:Y:S02]  /*06e0*/  LEA.HI.X R13, R8, UR15, R5, 0x2, P0 ;  /* 0x0000000f080d7c11 */ /* 0x000fe400080f1405 */
[----:B------:R-:W-:-:S02]  /*06f0*/  LEA.HI.X R5, R6, UR13, R9, 0x2, P1 ;  /* 0x0000000d06057c11 */ /* 0x000fc400088f1409 */
[-C--:B------:R-:W-:Y:S02]  /*0700*/  IADD3 R14, P1, PT, R12, R11.reuse, RZ ;  /* 0x0000000b0c0e7210 */ /* 0x080fe40007f3e0ff */
[----:B------:R-:W-:Y:S01]  /*0710*/  SHF.L.U64.HI R9, R21, 0x2, R16 ;  /* 0x0000000215097819 */ /* 0x000fe20000010210 */
[----:B------:R-:W2:Y:S01]  /*0720*/  LDG.E R12, desc[UR10][R12.64] ;  /* 0x0000000a0c0c7981 */ /* 0x000ea2000c1e1900 */
[----:B------:R-:W-:-:S03]  /*0730*/  IADD3 R10, P0, PT, R14, R11, RZ ;  /* 0x0000000b0e0a7210 */ /* 0x000fc60007f1e0ff */
[----:B------:R-:W-:Y:S01]  /*0740*/  IMAD.X R15, R13, 0x1, R9, P1 ;  /* 0x000000010d0f7824 */ /* 0x000fe200008e0609 */
[----:B------:R-:W2:Y:S01]  /*0750*/  LDG.E R6, desc[UR10][R4.64] ;  /* 0x0000000a04067981 */ /* 0x000ea2000c1e1900 */
[----:B------:R-:W-:-:S03]  /*0760*/  IADD3 R8, P1, PT, R10, R11, RZ ;  /* 0x0000000b0a087210 */ /* 0x000fc60007f3e0ff */
[----:B------:R-:W-:Y:S01]  /*0770*/  IADD3.X R11, PT, PT, R15, R9, RZ, P0, !PT ;  /* 0x000000090f0b7210 */ /* 0x000fe200007fe4ff */
[----:B------:R-:W3:Y:S04]  /*0780*/  LDG.E R14, desc[UR10][R14.64] ;  /* 0x0000000a0e0e7981 */ /* 0x000ee8000c1e1900 */
[----:B------:R-:W3:Y:S01]  /*0790*/  LDG.E R19, desc[UR10][R4.64+0x4] ;  /* 0x0000040a04137981 */ /* 0x000ee2000c1e1900 */
[----:B------:R-:W-:-:S03]  /*07a0*/  IMAD.X R9, R11, 0x1, R9, P1 ;  /* 0x000000010b097824 */ /* 0x000fc600008e0609 */
[----:B------:R-:W4:Y:S04]  /*07b0*/  LDG.E R10, desc[UR10][R10.64] ;  /* 0x0000000a0a0a7981 */ /* 0x000f28000c1e1900 */
[----:B------:R-:W4:Y:S04]  /*07c0*/  LDG.E R25, desc[UR10][R4.64+0x8] ;  /* 0x0000080a04197981 */ /* 0x000f28000c1e1900 */
[----:B------:R-:W5:Y:S04]  /*07d0*/  LDG.E R13, desc[UR10][R4.64+0xc] ;  /* 0x00000c0a040d7981 */ /* 0x000f68000c1e1900 */
[----:B------:R-:W5:Y:S01]  /*07e0*/  LDG.E R8, desc[UR10][R8.64] ;  /* 0x0000000a08087981 */ /* 0x000f62000c1e1900 */
[----:B------:R-:W-:-:S04]  /*07f0*/  UIADD3 UR4, UP0, UPT, UR4, 0x4, URZ ;  /* 0x0000000404047890 */ /* 0x000fc8000ff1e0ff */
[----:B------:R-:W-:Y:S01]  /*0800*/  UIADD3.X UR5, UPT, UPT, URZ, UR5, URZ, UP0, !UPT ;  /* 0x00000005ff057290 */ /* 0x000fe200087fe4ff */
[----:B--2---:R-:W-:-:S04]  /*0810*/  FFMA R6, R6, R12, R7 ;  /* 0x0000000c06067223 */ /* 0x004fc80000000007 */
[----:B---3--:R-:W-:-:S04]  /*0820*/  FFMA R6, R19, R14, R6 ;  /* 0x0000000e13067223 */ /* 0x008fc80000000006 */
[----:B----4-:R-:W-:-:S04]  /*0830*/  FFMA R6, R25, R10, R6 ;  /* 0x0000000a19067223 */ /* 0x010fc80000000006 */
[----:B-----5:R-:W-:-:S07]  /*0840*/  FFMA R7, R13, R8, R6 ;  /* 0x000000080d077223 */ /* 0x020fce0000000006 */
.L_x_3:
[----:B------:R-:W-:Y:S05]  /*0850*/  BRA.U !UP1, `(.L_x_0) ;  /* 0x0000000109bc7547 */ /* 0x000fea000b800000 */
[----:B------:R-:W-:Y:S02]  /*0860*/  UISETP.NE.AND UP1, UPT, UR7, 0x1, UPT ;  /* 0x000000010700788c */ /* 0x000fe4000bf25270 */
[----:B------:R-:W-:-:S04]  /*0870*/  ULOP3.LUT UR6, UR8, 0x1, URZ, 0xc0, !UPT ;  /* 0x0000000108067892 */ /* 0x000fc8000f8ec0ff */
[----:B------:R-:W-:-:S04]  /*0880*/  UISETP.NE.U32.AND UP0, UPT, UR6, 0x1, UPT ;  /* 0x000000010600788c */ /* 0x000fc8000bf05070 */
[----:B------:R-:W-:Y:S01]  /*0890*/  UISETP.NE.U32.AND.EX UP0, UPT, URZ, URZ, UPT, UP0 ;  /* 0x000000ffff00728c */ /* 0x000fe2000bf05100 */
[----:B------:R-:W-:Y:S10]  /*08a0*/  BRA.U !UP1, `(.L_x_4) ;  /* 0x0000000109607547 */ /* 0x000ff4000b800000 */
[----:B------:R-:W0:Y:S01]  /*08b0*/  LDCU.64 UR6, c[0x0][0x388] ;  /* 0x00007100ff0677ac */ /* 0x000e220008000a00 */
[----:B------:R-:W-:Y:S01]  /*08c0*/  MOV R9, R3 ;  /* 0x0000000300097202 */ /* 0x000fe20000000f00 */
[----:B------:R-:W-:Y:S01]  /*08d0*/  IMAD R11, R21, UR5, RZ ;  /* 0x00000005150b7c24 */ /* 0x000fe2000f8e02ff */
[----:B------:R-:W-:Y:S01]  /*08e0*/  IADD3 R5, P0, PT, R0, UR4, RZ ;  /* 0x0000000400057c10 */ /* 0x000fe2000ff1e0ff */
[----:B------:R-:W1:Y:S01]  /*08f0*/  LDCU.64 UR8, c[0x0][0x398] ;  /* 0x00007300ff0877ac */ /* 0x000e620008000a00 */
[----:B------:R-:W-:Y:S02]  /*0900*/  IMAD.MOV.U32 R8, RZ, RZ, R2 ;  /* 0x000000ffff087224 */ /* 0x000fe400078e0002 */
[----:B------:R-:W-:Y:S01]  /*0910*/  IMAD R11, R16, UR4, R11 ;  /* 0x00000004100b7c24 */ /* 0x000fe2000f8e020b */
[----:B------:R-:W-:Y:S01]  /*0920*/  IADD3.X R6, PT, PT, R23, UR5, RZ, P0, !PT ;  /* 0x0000000517067c10 */ /* 0x000fe200087fe4ff */
[----:B------:R-:W-:-:S04]  /*0930*/  IMAD.WIDE.U32 R8, R21, UR4, R8 ;  /* 0x0000000415087c25 */ /* 0x000fc8000f8e0008 */
[----:B------:R-:W-:Y:S01]  /*0940*/  IMAD.IADD R11, R9, 0x1, R11 ;  /* 0x00000001090b7824 */ /* 0x000fe200078e020b */
[C---:B0-----:R-:W-:Y:S02]  /*0950*/  LEA R4, P0, R5.reuse, UR6, 0x2 ;  /* 0x0000000605047c11 */ /* 0x041fe4000f8010ff */
[C---:B-1----:R-:W-:Y:S02]  /*0960*/  LEA R10, P1, R8.reuse, UR8, 0x2 ;  /* 0x00000008080a7c11 */ /* 0x042fe4000f8210ff */
[----:B------:R-:W-:Y:S02]  /*0970*/  LEA.HI.X R5, R5, UR7, R6, 0x2, P0 ;  /* 0x0000000705057c11 */ /* 0x000fe400080f1406 */
[----:B------:R-:W-:Y:S02]  /*0980*/  LEA.HI.X R11, R8, UR9, R11, 0x2, P1 ;  /* 0x00000009080b7c11 */ /* 0x000fe400088f140b */
[C---:B------:R-:W-:Y:S01]  /*0990*/  LEA R8, P0, R21.reuse, R10, 0x2 ;  /* 0x0000000a15087211 */ /* 0x040fe200078010ff */
[----:B------:R-:W2:Y:S03]  /*09a0*/  LDG.E R6, desc[UR10][R4.64] ;  /* 0x0000000a04067981 */ /* 0x000ea6000c1e1900 */
[----:B------:R-:W-:Y:S01]  /*09b0*/  LEA.HI.X R9, R21, R11, R16, 0x2, P0 ;  /* 0x0000000b15097211 */ /* 0x000fe200000f1410 */
[----:B------:R-:W2:Y:S04]  /*09c0*/  LDG.E R10, desc[UR10][R10.64] ;  /* 0x0000000a0a0a7981 */ /* 0x000ea8000c1e1900 */
[----:B------:R-:W3:Y:S04]  /*09d0*/  LDG.E R12, desc[UR10][R4.64+0x4] ;  /* 0x0000040a040c7981 */ /* 0x000ee8000c1e1900 */
[----:B------:R-:W3:Y:S01]  /*09e0*/  LDG.E R8, desc[UR10][R8.64] ;  /* 0x0000000a08087981 */ /* 0x000ee2000c1e1900 */
[----:B------:R-:W-:-:S04]  /*09f0*/  UIADD3 UR4, UP1, UPT, UR4, 0x2, URZ ;  /* 0x0000000204047890 */ /* 0x000fc8000ff3e0ff */
[----:B------:R-:W-:Y:S01]  /*0a00*/  UIADD3.X UR5, UPT, UPT, URZ, UR5, URZ, UP1, !UPT ;  /* 0x00000005ff057290 */ /* 0x000fe20008ffe4ff */
[----:B--2---:R-:W-:-:S04]  /*0a10*/  FFMA R7, R6, R10, R7 ;  /* 0x0000000a06077223 */ /* 0x004fc80000000007 */
[----:B---3--:R-:W-:-:S07]  /*0a20*/  FFMA R7, R12, R8, R7 ;  /* 0x000000080c077223 */ /* 0x008fce0000000007 */
.L_x_4:
[----:B------:R-:W-:Y:S05]  /*0a30*/  BRA.U UP0, `(.L_x_0) ;  /* 0x0000000100447547 */ /* 0x000fea000b800000 */
        /* <DEDUP_REMOVED lines=10> */
[----:B0-----:R-:W-:Y:S02]  /*0ae0*/  LEA R4, P0, R0, UR6, 0x2 ;  /* 0x0000000600047c11 */ /* 0x001fe4000f8010ff */
[----:B-1----:R-:W-:Y:S02]  /*0af0*/  LEA R10, P1, R8, UR8, 0x2 ;  /* 0x00000008080a7c11 */ /* 0x002fe4000f8210ff */
[----:B------:R-:W-:Y:S02]  /*0b00*/  LEA.HI.X R5, R0, UR7, R23, 0x2, P0 ;  /* 0x0000000700057c11 */ /* 0x000fe400080f1417 */
[----:B------:R-:W-:-:S03]  /*0b10*/  LEA.HI.X R11, R8, UR9, R9, 0x2, P1 ;  /* 0x00000009080b7c11 */ /* 0x000fc600088f1409 */
[----:B------:R-:W2:Y:S04]  /*0b20*/  LDG.E R4, desc[UR10][R4.64] ;  /* 0x0000000a04047981 */ /* 0x000ea8000c1e1900 */
[----:B------:R-:W2:Y:S02]  /*0b30*/  LDG.E R10, desc[UR10][R10.64] ;  /* 0x0000000a0a0a7981 */ /* 0x000ea4000c1e1900 */
[----:B--2---:R-:W-:-:S07]  /*0b40*/  FFMA R7, R4, R10, R7 ;  /* 0x0000000a04077223 */ /* 0x004fce0000000007 */
.L_x_0:
[----:B------:R-:W0:Y:S01]  /*0b50*/  LDC.64 R4, c[0x0][0x3a8] ;  /* 0x0000ea00ff047b82 */ /* 0x000e220000000a00 */
[----:B------:R-:W1:Y:S02]  /*0b60*/  LDCU UR4, c[0x0][0x3a0] ;  /* 0x00007400ff0477ac */ /* 0x000e640008000800 */
[----:B-1----:R-:W-:-:S04]  /*0b70*/  IMAD R3, R17, UR4, R2 ;  /* 0x0000000411037c24 */ /* 0x002fc8000f8e0202 */
[----:B0-----:R-:W-:-:S05]  /*0b80*/  IMAD.WIDE R2, R3, 0x4, R4 ;  /* 0x0000000403027825 */ /* 0x001fca00078e0204 */
[----:B------:R-:W-:Y:S01]  /*0b90*/  STG.E desc[UR10][R2.64], R7 ;  /* 0x0000000702007986 */ /* 0x000fe2000c10190a */
[----:B------:R-:W-:Y:S05]  /*0ba0*/  EXIT ;  /* 0x000000000000794d */ /* 0x000fea0003800000 */
.L_x_5:
[----:B------:R-:W-:-:S00]  /*0bb0*/  BRA `(.L_x_5) ;  /* 0xfffffffc00fc7947 */ /* 0x000fc0000383ffff */
[----:B------:R-:W-:-:S00]  /*0bc0*/  NOP ;  /* 0x0000000000007918 */ /* 0x000fc00000000000 */
        /* <DEDUP_REMOVED lines=11> */
.L_x_6:


//--------------------- .nv.shared.reserved.0     --------------------------
	.section	.nv.shared.reserved.0,"aw",@nobits
	.weak		__nv_reservedSMEM_offset_0_alias
	.size		__nv_reservedSMEM_offset_0_alias, 0, 64
	.other		__nv_reservedSMEM_offset_0_alias,@"STO_CUDA_RESERVED_SHARED STV_DEFAULT"
__nv_reservedSMEM_offset_0_alias:
	.zero		0
	.zero		64


//--------------------- .nv.constant0._Z12MatMulKernel11_MatrixTypeS_S_ --------------------------
	.section	.nv.constant0._Z12MatMulKernel11_MatrixTypeS_S_,"a",@progbits
	.sectionflags	@""
	.align	4
.nv.constant0._Z12MatMulKernel11_MatrixTypeS_S_:
	.zero		944


//--------------------- SYMBOLS --------------------------

	.type		.nv.reservedSmem.offset0,@object
	.size		.nv.reservedSmem.offset0,0x4
